//
// Generated by NVIDIA NVVM Compiler
//
// Compiler Build ID: CL-36424714
// Cuda compilation tools, release 13.0, V13.0.88
// Based on NVVM 20.0.0
//

.version 9.0
.target sm_100
.address_size 64

	// .globl	_Z8vecAddUMPiS_S_i

.visible .entry _Z8vecAddUMPiS_S_i(
	.param .u64 .ptr .align 1 _Z8vecAddUMPiS_S_i_param_0,
	.param .u64 .ptr .align 1 _Z8vecAddUMPiS_S_i_param_1,
	.param .u64 .ptr .align 1 _Z8vecAddUMPiS_S_i_param_2,
	.param .u32 _Z8vecAddUMPiS_S_i_param_3
)
{
	.reg .pred 	%p<2>;
	.reg .b32 	%r<9>;
	.reg .b64 	%rd<11>;

	ld.param.u64 	%rd1, [_Z8vecAddUMPiS_S_i_param_0];
	ld.param.u64 	%rd2, [_Z8vecAddUMPiS_S_i_param_1];
	ld.param.u64 	%rd3, [_Z8vecAddUMPiS_S_i_param_2];
	ld.param.u32 	%r2, [_Z8vecAddUMPiS_S_i_param_3];
	mov.u32 	%r3, %ctaid.x;
	mov.u32 	%r4, %ntid.x;
	mov.u32 	%r5, %tid.x;
	mad.lo.s32 	%r1, %r3, %r4, %r5;
	setp.ge.s32 	%p1, %r1, %r2;
	@%p1 bra 	$L__BB0_2;
	cvta.to.global.u64 	%rd4, %rd1;
	cvta.to.global.u64 	%rd5, %rd2;
	cvta.to.global.u64 	%rd6, %rd3;
	mul.wide.s32 	%rd7, %r1, 4;
	add.s64 	%rd8, %rd4, %rd7;
	ld.global.u32 	%r6, [%rd8];
	add.s64 	%rd9, %rd5, %rd7;
	ld.global.u32 	%r7, [%rd9];
	add.s32 	%r8, %r7, %r6;
	add.s64 	%rd10, %rd6, %rd7;
	st.global.u32 	[%rd10], %r8;
$L__BB0_2:
	ret;

}


// ===== COMPILED SASS (sm_100) =====

	.target	sm_100

	.elftype	@"ET_EXEC"


//--------------------- .note.nv.tkinfo           --------------------------
	.section	.note.nv.tkinfo,"",@"SHT_NOTE"
	.sectionflags	@"SHF_NOTE_NV_TKINFO"
	.tkinfo
        /*0018*/ 	.word	0x00000002
        /*0030*/ 	.string	""
        /*0030*/ 	.string	"ptxas"
        /*0030*/ 	.string	"Cuda compilation tools, release 13.0, V13.0.88"
        /*0030*/ 	.string	"Build cuda_13.0.r13.0/compiler.36424714_0"
        /*0030*/ 	.string	"-arch sm_100 -m 64 "



//--------------------- .note.nv.cuinfo           --------------------------
	.section	.note.nv.cuinfo,"",@"SHT_NOTE"
	.sectionflags	@"SHF_NOTE_NV_CUINFO"
        /*0018*/ 	.short	0x0002
        /*001a*/ 	.short	0x0064
        /*001c*/ 	.short	0x0082
	.zero		2


//--------------------- .nv.info                  --------------------------
	.section	.nv.info,"",@"SHT_CUDA_INFO"
	.align	4


	//----- nvinfo : EIATTR_REGCOUNT
	.align		4
        /*0000*/ 	.byte	0x04, 0x2f
        /*0002*/ 	.short	(.L_1 - .L_0)
	.align		4
.L_0:
        /*0004*/ 	.word	index@(_Z8vecAddUMPiS_S_i)
        /*0008*/ 	.word	0x0000000c


	//----- nvinfo : EIATTR_FRAME_SIZE
	.align		4
.L_1:
        /*000c*/ 	.byte	0x04, 0x11
        /*000e*/ 	.short	(.L_3 - .L_2)
	.align		4
.L_2:
        /*0010*/ 	.word	index@(_Z8vecAddUMPiS_S_i)
        /*0014*/ 	.word	0x00000000


	//----- nvinfo : EIATTR_MIN_STACK_SIZE
	.align		4
.L_3:
        /*0018*/ 	.byte	0x04, 0x12
        /*001a*/ 	.short	(.L_5 - .L_4)
	.align		4
.L_4:
        /*001c*/ 	.word	index@(_Z8vecAddUMPiS_S_i)
        /*0020*/ 	.word	0x00000000
.L_5:


//--------------------- .nv.compat                --------------------------
	.section	.nv.compat,"",@"SHT_CUDA_COMPAT_INFO"
	.align	4
        /*0000*/ 	.byte	0x02, 0x09, 0x00, 0x00, 0x02, 0x02, 0x01, 0x00, 0x02, 0x05, 0x05, 0x00, 0x03, 0x07, 0x01, 0x01
        /*0010*/ 	.byte	0x02, 0x03, 0x00, 0x00, 0x02, 0x06, 0x01, 0x00, 0x04, 0x0b, 0x08, 0x00, 0x09, 0x00, 0x00, 0x00
        /*0020*/ 	.byte	0x00, 0x00, 0x00, 0x00


//--------------------- .nv.info._Z8vecAddUMPiS_S_i --------------------------
	.section	.nv.info._Z8vecAddUMPiS_S_i,"",@"SHT_CUDA_INFO"
	.sectionflags	@""
	.align	4


	//----- nvinfo : EIATTR_CUDA_API_VERSION
	.align		4
        /*0000*/ 	.byte	0x04, 0x37
        /*0002*/ 	.short	(.L_7 - .L_6)
.L_6:
        /*0004*/ 	.word	0x00000082


	//----- nvinfo : EIATTR_KPARAM_INFO
	.align		4
.L_7:
        /*0008*/ 	.byte	0x04, 0x17
        /*000a*/ 	.short	(.L_9 - .L_8)
.L_8:
        /*000c*/ 	.word	0x00000000
        /*0010*/ 	.short	0x0003
        /*0012*/ 	.short	0x0018
        /*0014*/ 	.byte	0x00, 0xf0, 0x11, 0x00


	//----- nvinfo : EIATTR_KPARAM_INFO
	.align		4
.L_9:
        /*0018*/ 	.byte	0x04, 0x17
        /*001a*/ 	.short	(.L_11 - .L_10)
.L_10:
        /*001c*/ 	.word	0x00000000
        /*0020*/ 	.short	0x0002
        /*0022*/ 	.short	0x0010
        /*0024*/ 	.byte	0x00, 0xf5, 0x21, 0x00


	//----- nvinfo : EIATTR_KPARAM_INFO
	.align		4
.L_11:
        /*0028*/ 	.byte	0x04, 0x17
        /*002a*/ 	.short	(.L_13 - .L_12)
.L_12:
        /*002c*/ 	.word	0x00000000
        /*0030*/ 	.short	0x0001
        /*0032*/ 	.short	0x0008
        /*0034*/ 	.byte	0x00, 0xf5, 0x21, 0x00


	//----- nvinfo : EIATTR_KPARAM_INFO
	.align		4
.L_13:
        /*0038*/ 	.byte	0x04, 0x17
        /*003a*/ 	.short	(.L_15 - .L_14)
.L_14:
        /*003c*/ 	.word	0x00000000
        /*0040*/ 	.short	0x0000
        /*0042*/ 	.short	0x0000
        /*0044*/ 	.byte	0x00, 0xf5, 0x21, 0x00


	//----- nvinfo : EIATTR_SPARSE_MMA_MASK
	.align		4
.L_15:
        /*0048*/ 	.byte	0x03, 0x50
        /*004a*/ 	.short	0x0000


	//----- nvinfo : EIATTR_MAXREG_COUNT
	.align		4
        /*004c*/ 	.byte	0x03, 0x1b
        /*004e*/ 	.short	0x00ff


	//----- nvinfo : EIATTR_MERCURY_ISA_VERSION
	.align		4
        /*0050*/ 	.byte	0x03, 0x5f
        /*0052*/ 	.short	0x0101


	//----- nvinfo : EIATTR_VRC_CTA_INIT_COUNT
	.align		4
        /*0054*/ 	.byte	0x02, 0x4a
	.zero		1
	.zero		1


	//----- nvinfo : EIATTR_EXIT_INSTR_OFFSETS
	.align		4
        /*0058*/ 	.byte	0x04, 0x1c
        /*005a*/ 	.short	(.L_17 - .L_16)


	//   ....[0]....
.L_16:
        /*005c*/ 	.word	0x00000070


	//   ....[1]....
        /*0060*/ 	.word	0x00000130


	//----- nvinfo : EIATTR_CBANK_PARAM_SIZE
	.align		4
.L_17:
        /*0064*/ 	.byte	0x03, 0x19
        /*0066*/ 	.short	0x001c


	//----- nvinfo : EIATTR_PARAM_CBANK
	.align		4
        /*0068*/ 	.byte	0x04, 0x0a
        /*006a*/ 	.short	(.L_19 - .L_18)
	.align		4
.L_18:
        /*006c*/ 	.word	index@(.nv.constant0._Z8vecAddUMPiS_S_i)
        /*0070*/ 	.short	0x0380
        /*0072*/ 	.short	0x001c


	//----- nvinfo : EIATTR_SW_WAR
	.align		4
.L_19:
        /*0074*/ 	.byte	0x04, 0x36
        /*0076*/ 	.short	(.L_21 - .L_20)
.L_20:
        /*0078*/ 	.word	0x00000008
.L_21:


//--------------------- .nv.callgraph             --------------------------
	.section	.nv.callgraph,"",@"SHT_CUDA_CALLGRAPH"
	.align	4
	.sectionentsize	8
	.align		4
        /*0000*/ 	.word	0x00000000
	.align		4
        /*0004*/ 	.word	0xffffffff
	.align		4
        /*0008*/ 	.word	0x00000000
	.align		4
        /*000c*/ 	.word	0xfffffffe
	.align		4
        /*0010*/ 	.word	0x00000000
	.align		4
        /*0014*/ 	.word	0xfffffffd
	.align		4
        /*0018*/ 	.word	0x00000000
	.align		4
        /*001c*/ 	.word	0xfffffffc


//--------------------- .text._Z8vecAddUMPiS_S_i  --------------------------
	.section	.text._Z8vecAddUMPiS_S_i,"ax",@progbits
	.align	128
        .global         _Z8vecAddUMPiS_S_i
        .type           _Z8vecAddUMPiS_S_i,@function
        .size           _Z8vecAddUMPiS_S_i,(.L_x_1 - _Z8vecAddUMPiS_S_i)
        .other          _Z8vecAddUMPiS_S_i,@"STO_CUDA_ENTRY STV_DEFAULT"
_Z8vecAddUMPiS_S_i:
.text._Z8vecAddUMPiS_S_i:
[----:B------:R-:W-:Y:S01]  /*0000*/  LDC R1, c[0x0][0x37c] ;  /* 0x0000df00ff017b82 */ /* 0x000fe20000000800 */
[----:B------:R-:W0:Y:S07]  /*0010*/  S2R R0, SR_TID.X ;  /* 0x0000000000007919 */ /* 0x000e2e0000002100 */
[----:B------:R-:W0:Y:S01]  /*0020*/  S2UR UR4, SR_CTAID.X ;  /* 0x00000000000479c3 */ /* 0x000e220000002500 */
[----:B------:R-:W1:Y:S07]  /*0030*/  LDCU UR5, c[0x0][0x398] ;  /* 0x00007300ff0577ac */ /* 0x000e6e0008000800 */
[----:B------:R-:W0:Y:S02]  /*0040*/  LDC R9, c[0x0][0x360] ;  /* 0x0000d800ff097b82 */ /* 0x000e240000000800 */
[----:B0-----:R-:W-:-:S05]  /*0050*/  IMAD R9, R9, UR4, R0 ;  /* 0x0000000409097c24 */ /* 0x001fca000f8e0200 */
[----:B-1----:R-:W-:-:S13]  /*0060*/  ISETP.GE.AND P0, PT, R9, UR5, PT ;  /* 0x0000000509007c0c */ /* 0x002fda000bf06270 */
[----:B------:R-:W-:Y:S05]  /*0070*/  @P0 EXIT ;  /* 0x000000000000094d */ /* 0x000fea0003800000 */
[----:B------:R-:W0:Y:S01]  /*0080*/  LDC.64 R2, c[0x0][0x380] ;  /* 0x0000e000ff027b82 */ /* 0x000e220000000a00 */
[----:B------:R-:W1:Y:S07]  /*0090*/  LDCU.64 UR4, c[0x0][0x358] ;  /* 0x00006b00ff0477ac */ /* 0x000e6e0008000a00 */
[----:B------:R-:W2:Y:S08]  /*00a0*/  LDC.64 R4, c[0x0][0x388] ;  /* 0x0000e200ff047b82 */ /* 0x000eb00000000a00 */
[----:B------:R-:W3:Y:S01]  /*00b0*/  LDC.64 R6, c[0x0][0x390] ;  /* 0x0000e400ff067b82 */ /* 0x000ee20000000a00 */
[----:B0-----:R-:W-:-:S06]  /*00c0*/  IMAD.WIDE R2, R9, 0x4, R2 ;  /* 0x0000000409027825 */ /* 0x001fcc00078e0202 */
[----:B-1----:R-:W4:Y:S01]  /*00d0*/  LDG.E R2, desc[UR4][R2.64] ;  /* 0x0000000402027981 */ /* 0x002f22000c1e1900 */
[----:B--2---:R-:W-:-:S06]  /*00e0*/  IMAD.WIDE R4, R9, 0x4, R4 ;  /* 0x0000000409047825 */ /* 0x004fcc00078e0204 */
[----:B------:R-:W4:Y:S01]  /*00f0*/  LDG.E R5, desc[UR4][R4.64] ;  /* 0x0000000404057981 */ /* 0x000f22000c1e1900 */
[----:B---3--:R-:W-:Y:S01]  /*0100*/  IMAD.WIDE R6, R9, 0x4, R6 ;  /* 0x0000000409067825 */ /* 0x008fe200078e0206 */
[----:B----4-:R-:W-:-:S05]  /*0110*/  IADD3 R9, PT, PT, R2, R5, RZ ;  /* 0x0000000502097210 */ /* 0x010fca0007ffe0ff */
[----:B------:R-:W-:Y:S01]  /*0120*/  STG.E desc[UR4][R6.64], R9 ;  /* 0x0000000906007986 */ /* 0x000fe2000c101904 */
[----:B------:R-:W-:Y:S05]  /*0130*/  EXIT ;  /* 0x000000000000794d */ /* 0x000fea0003800000 */
.L_x_0:
[----:B------:R-:W-:-:S00]  /*0140*/  BRA `(.L_x_0) ;  /* 0xfffffffc00fc7947 */ /* 0x000fc0000383ffff */
[----:B------:R-:W-:-:S00]  /*0150*/  NOP ;  /* 0x0000000000007918 */ /* 0x000fc00000000000 */
        /* <DEDUP_REMOVED lines=10> */
.L_x_1:


//--------------------- .nv.shared.reserved.0     --------------------------
	.section	.nv.shared.reserved.0,"aw",@nobits
	.weak		__nv_reservedSMEM_offset_0_alias
	.size		__nv_reservedSMEM_offset_0_alias, 0, 64
	.other		__nv_reservedSMEM_offset_0_alias,@"STO_CUDA_RESERVED_SHARED STV_DEFAULT"
__nv_reservedSMEM_offset_0_alias:
	.zero		0
	.zero		64


//--------------------- .nv.constant0._Z8vecAddUMPiS_S_i --------------------------
	.section	.nv.constant0._Z8vecAddUMPiS_S_i,"a",@progbits
	.sectionflags	@""
	.align	4
.nv.constant0._Z8vecAddUMPiS_S_i:
	.zero		924


//--------------------- SYMBOLS --------------------------

	.type		.nv.reservedSmem.offset0,@object
	.size		.nv.reservedSmem.offset0,0x4
